	.headerflags	@"EF_CUDA_TEXMODE_UNIFIED EF_CUDA_64BIT_ADDRESS EF_CUDA_ACCELERATORS EF_CUDA_SM90 EF_CUDA_VIRTUAL_SM(EF_CUDA_SM90)"
	.elftype	@"ET_EXEC"


//--------------------- .nv.info                  --------------------------
	.section	.nv.info,"",@"SHT_CUDA_INFO"
	.align	4


	//----- nvinfo : EIATTR_REGCOUNT
	.align		4
        /*0000*/ 	.byte	0x04, 0x2f
        /*0002*/ 	.short	(.L_1 - .L_0)
	.align		4
.L_0:
        /*0004*/ 	.word	index@(triton_poi_fused_convolution_leaky_relu_1)
        /*0008*/ 	.word	0x00000012


	//----- nvinfo : EIATTR_MIN_STACK_SIZE
	.align		4
.L_1:
        /*000c*/ 	.byte	0x04, 0x12
        /*000e*/ 	.short	(.L_3 - .L_2)
	.align		4
.L_2:
        /*0010*/ 	.word	index@(triton_poi_fused_convolution_leaky_relu_1)
        /*0014*/ 	.word	0x00000000


	//----- nvinfo : EIATTR_FRAME_SIZE
	.align		4
.L_3:
        /*0018*/ 	.byte	0x04, 0x11
        /*001a*/ 	.short	(.L_5 - .L_4)
	.align		4
.L_4:
        /*001c*/ 	.word	index@(triton_poi_fused_convolution_leaky_relu_1)
        /*0020*/ 	.word	0x00000000


	//----- nvinfo : EIATTR_MIN_STACK_SIZE
	.align		4
.L_5:
        /*0024*/ 	.byte	0x04, 0x12
        /*0026*/ 	.short	(.L_7 - .L_6)
	.align		4
.L_6:
        /*0028*/ 	.word	index@(triton_poi_fused_convolution_leaky_relu_1)
        /*002c*/ 	.word	0x00000000
.L_7:


//--------------------- .nv.info.triton_poi_fused_convolution_leaky_relu_1 --------------------------
	.section	.nv.info.triton_poi_fused_convolution_leaky_relu_1,"",@"SHT_CUDA_INFO"
	.sectionflags	@""
	.align	4


	//----- nvinfo : EIATTR_CUDA_API_VERSION
	.align		4
        /*0000*/ 	.byte	0x04, 0x37
        /*0002*/ 	.short	(.L_9 - .L_8)
.L_8:
        /*0004*/ 	.word	0x0000007c


	//----- nvinfo : EIATTR_KPARAM_INFO
	.align		4
.L_9:
        /*0008*/ 	.byte	0x04, 0x17
        /*000a*/ 	.short	(.L_11 - .L_10)
.L_10:
        /*000c*/ 	.word	0x00000000
        /*0010*/ 	.short	0x0003
        /*0012*/ 	.short	0x0018
        /*0014*/ 	.byte	0x00, 0xf0, 0x11, 0x00


	//----- nvinfo : EIATTR_KPARAM_INFO
	.align		4
.L_11:
        /*0018*/ 	.byte	0x04, 0x17
        /*001a*/ 	.short	(.L_13 - .L_12)
.L_12:
        /*001c*/ 	.word	0x00000000
        /*0020*/ 	.short	0x0002
        /*0022*/ 	.short	0x0010
        /*0024*/ 	.byte	0x00, 0xf4, 0x21, 0x00


	//----- nvinfo : EIATTR_KPARAM_INFO
	.align		4
.L_13:
        /*0028*/ 	.byte	0x04, 0x17
        /*002a*/ 	.short	(.L_15 - .L_14)
.L_14:
        /*002c*/ 	.word	0x00000000
        /*0030*/ 	.short	0x0001
        /*0032*/ 	.short	0x0008
        /*0034*/ 	.byte	0x00, 0xf4, 0x21, 0x00


	//----- nvinfo : EIATTR_KPARAM_INFO
	.align		4
.L_15:
        /*0038*/ 	.byte	0x04, 0x17
        /*003a*/ 	.short	(.L_17 - .L_16)
.L_16:
        /*003c*/ 	.word	0x00000000
        /*0040*/ 	.short	0x0000
        /*0042*/ 	.short	0x0000
        /*0044*/ 	.byte	0x00, 0xf4, 0x21, 0x00


	//----- nvinfo : EIATTR_SPARSE_MMA_MASK
	.align		4
.L_17:
        /*0048*/ 	.byte	0x03, 0x50
        /*004a*/ 	.short	0x0000


	//----- nvinfo : EIATTR_MAXREG_COUNT
	.align		4
        /*004c*/ 	.byte	0x03, 0x1b
        /*004e*/ 	.short	0x00ff


	//----- nvinfo : EIATTR_EXIT_INSTR_OFFSETS
	.align		4
        /*0050*/ 	.byte	0x04, 0x1c
        /*0052*/ 	.short	(.L_19 - .L_18)


	//   ....[0]....
.L_18:
        /*0054*/ 	.word	0x000002f0


	//   ....[1]....
        /*0058*/ 	.word	0x00000310


	//----- nvinfo : EIATTR_REQNTID
	.align		4
.L_19:
        /*005c*/ 	.byte	0x04, 0x10
        /*005e*/ 	.short	(.L_21 - .L_20)
.L_20:
        /*0060*/ 	.word	0x00000080
        /*0064*/ 	.word	0x00000001
        /*0068*/ 	.word	0x00000001


	//----- nvinfo : EIATTR_CBANK_PARAM_SIZE
	.align		4
.L_21:
        /*006c*/ 	.byte	0x03, 0x19
        /*006e*/ 	.short	0x001c


	//----- nvinfo : EIATTR_PARAM_CBANK
	.align		4
        /*0070*/ 	.byte	0x04, 0x0a
        /*0072*/ 	.short	(.L_23 - .L_22)
	.align		4
.L_22:
        /*0074*/ 	.word	index@(.nv.constant0.triton_poi_fused_convolution_leaky_relu_1)
        /*0078*/ 	.short	0x0210
        /*007a*/ 	.short	0x001c


	//----- nvinfo : EIATTR_SW_WAR
	.align		4
.L_23:
        /*007c*/ 	.byte	0x04, 0x36
        /*007e*/ 	.short	(.L_25 - .L_24)
.L_24:
        /*0080*/ 	.word	0x00000008
.L_25:


//--------------------- .nv.callgraph             --------------------------
	.section	.nv.callgraph,"",@"SHT_CUDA_CALLGRAPH"
	.align	4
	.sectionentsize	8
	.align		4
        /*0000*/ 	.word	0x00000000
	.align		4
        /*0004*/ 	.word	0xffffffff
	.align		4
        /*0008*/ 	.word	0x00000000
	.align		4
        /*000c*/ 	.word	0xfffffffe
	.align		4
        /*0010*/ 	.word	0x00000000
	.align		4
        /*0014*/ 	.word	0xfffffffd
	.align		4
        /*0018*/ 	.word	0x00000000
	.align		4
        /*001c*/ 	.word	0xfffffffc


//--------------------- .text.triton_poi_fused_convolution_leaky_relu_1 --------------------------
	.section	.text.triton_poi_fused_convolution_leaky_relu_1,"ax",@progbits
	.align	128
        .global         triton_poi_fused_convolution_leaky_relu_1
        .type           triton_poi_fused_convolution_leaky_relu_1,@function
        .size           triton_poi_fused_convolution_leaky_relu_1,(.L_x_1 - triton_poi_fused_convolution_leaky_relu_1)
        .other          triton_poi_fused_convolution_leaky_relu_1,@"STO_CUDA_ENTRY STV_DEFAULT"
triton_poi_fused_convolution_leaky_relu_1:
.text.triton_poi_fused_convolution_leaky_relu_1:
[----:B------:R-:W0:Y:S02]  /*0000*/  LDC R1, c[0x0][0x28] ;  /* 0x00000a00ff017b82 */ /* 0x000e240000000800 */
[----:B------:R-:W1:Y:S01]  /*0010*/  S2R R0, SR_TID.X ;  /* 0x0000000000007919 */ /* 0x000e620000002100 */
[----:B------:R-:W-:Y:S01]  /*0020*/  IMAD.MOV.U32 R2, RZ, RZ, RZ ;  /* 0x000000ffff027224 */ /* 0x000fe200078e00ff */
[----:B------:R-:W2:Y:S01]  /*0030*/  LDC.64 R6, c[0x0][0x218] ;  /* 0x00008600ff067b82 */ /* 0x000ea20000000a00 */
[----:B------:R-:W-:Y:S01]  /*0040*/  IMAD.MOV.U32 R4, RZ, RZ, RZ ;  /* 0x000000ffff047224 */ /* 0x000fe200078e00ff */
[----:B------:R-:W3:Y:S01]  /*0050*/  S2R R3, SR_CTAID.X ;  /* 0x0000000000037919 */ /* 0x000ee20000002500 */
[----:B------:R-:W-:Y:S01]  /*0060*/  IMAD.MOV.U32 R13, RZ, RZ, RZ ;  /* 0x000000ffff0d7224 */ /* 0x000fe200078e00ff */
[----:B------:R-:W-:Y:S01]  /*0070*/  ULDC.64 UR4, c[0x0][0x208] ;  /* 0x0000820000047ab9 */ /* 0x000fe20000000a00 */
[----:B------:R-:W-:Y:S01]  /*0080*/  ULDC.64 UR6, c[0x0][0x220] ;  /* 0x0000880000067ab9 */ /* 0x000fe20000000a00 */
[----:B-1----:R-:W-:-:S05]  /*0090*/  IMAD.SHL.U32 R0, R0, 0x2, RZ ;  /* 0x0000000200007824 */ /* 0x002fca00078e00ff */
[----:B------:R-:W-:-:S05]  /*00a0*/  LOP3.LUT R0, R0, 0xfe, RZ, 0xc0, !PT ;  /* 0x000000fe00007812 */ /* 0x000fca00078ec0ff */
[----:B---3--:R-:W-:-:S04]  /*00b0*/  IMAD R3, R3, 0x100, R0 ;  /* 0x0000010003037824 */ /* 0x008fc800078e0200 */
[C---:B------:R-:W-:Y:S01]  /*00c0*/  VIADD R5, R3.reuse, 0x1 ;  /* 0x0000000103057836 */ /* 0x040fe20000000000 */
[C---:B------:R-:W-:Y:S01]  /*00d0*/  ISETP.GE.AND P2, PT, R3.reuse, 0x3c10, PT ;  /* 0x00003c100300780c */ /* 0x040fe20003f46270 */
[----:B------:R-:W-:-:S04]  /*00e0*/  IMAD.HI R0, R3, -0x779bd671, R2 ;  /* 0x8864298f03007827 */ /* 0x000fc800078e0202 */
[----:B------:R-:W-:Y:S01]  /*00f0*/  IMAD.HI R2, R5, -0x779bd671, R4 ;  /* 0x8864298f05027827 */ /* 0x000fe200078e0204 */
[----:B------:R-:W-:Y:S01]  /*0100*/  SHF.R.U32.HI R9, RZ, 0x1f, R0 ;  /* 0x0000001fff097819 */ /* 0x000fe20000011600 */
[----:B------:R-:W1:Y:S03]  /*0110*/  LDC.64 R4, c[0x0][0x210] ;  /* 0x00008400ff047b82 */ /* 0x000e660000000a00 */
[----:B------:R-:W-:Y:S02]  /*0120*/  SHF.R.U32.HI R11, RZ, 0x1f, R2 ;  /* 0x0000001fff0b7819 */ /* 0x000fe40000011602 */
[----:B------:R-:W-:Y:S02]  /*0130*/  LEA.HI.SX32 R9, R0, R9, 0x17 ;  /* 0x0000000900097211 */ /* 0x000fe400078fbaff */
[----:B------:R-:W-:Y:S02]  /*0140*/  LEA.HI.SX32 R11, R2, R11, 0x17 ;  /* 0x0000000b020b7211 */ /* 0x000fe400078fbaff */
[----:B------:R-:W-:-:S02]  /*0150*/  LEA.HI R0, R9, R9, RZ, 0x2 ;  /* 0x0000000909007211 */ /* 0x000fc400078f10ff */
[C---:B------:R-:W-:Y:S02]  /*0160*/  LEA.HI R2, R11.reuse, R11, RZ, 0x2 ;  /* 0x0000000b0b027211 */ /* 0x040fe400078f10ff */
[----:B------:R-:W-:Y:S02]  /*0170*/  LOP3.LUT R0, R0, 0xfffffffc, RZ, 0xc0, !PT ;  /* 0xfffffffc00007812 */ /* 0x000fe400078ec0ff */
[----:B------:R-:W-:Y:S02]  /*0180*/  LOP3.LUT R2, R2, 0xfffffffc, RZ, 0xc0, !PT ;  /* 0xfffffffc02027812 */ /* 0x000fe400078ec0ff */
[----:B------:R-:W-:Y:S01]  /*0190*/  IADD3 R9, R9, -R0, RZ ;  /* 0x8000000009097210 */ /* 0x000fe20007ffe0ff */
[----:B------:R-:W-:Y:S02]  /*01a0*/  HFMA2.MMA R0, -RZ, RZ, 0, 0 ;  /* 0x00000000ff007435 */ /* 0x000fe400000001ff */
[----:B------:R-:W-:Y:S02]  /*01b0*/  IMAD.IADD R11, R11, 0x1, -R2 ;  /* 0x000000010b0b7824 */ /* 0x000fe400078e0a02 */
[----:B--2---:R-:W-:-:S04]  /*01c0*/  IMAD.WIDE R8, R9, 0x4, R6 ;  /* 0x0000000409087825 */ /* 0x004fc800078e0206 */
[----:B------:R-:W-:Y:S01]  /*01d0*/  IMAD.WIDE R6, R11, 0x4, R6 ;  /* 0x000000040b067825 */ /* 0x000fe200078e0206 */
[----:B------:R-:W-:Y:S01]  /*01e0*/  CS2R R10, SRZ ;  /* 0x00000000000a7805 */ /* 0x000fe2000001ff00 */
[----:B------:R-:W2:Y:S02]  /*01f0*/  @!P2 LDG.E.EL R13, desc[UR4][R8.64] ;  /* 0x00000004080da981 */ /* 0x000ea4000c2e1900 */
[----:B-1----:R-:W-:Y:S02]  /*0200*/  IMAD.WIDE R4, R3, 0x4, R4 ;  /* 0x0000000403047825 */ /* 0x002fe400078e0204 */
[----:B------:R-:W3:Y:S04]  /*0210*/  @!P2 LDG.E.EL R0, desc[UR4][R6.64] ;  /* 0x000000040600a981 */ /* 0x000ee8000c2e1900 */
[----:B------:R-:W2:Y:S01]  /*0220*/  @!P2 LDG.E.64 R10, desc[UR4][R4.64] ;  /* 0x00000004040aa981 */ /* 0x000ea2000c1e1b00 */
[----:B------:R-:W-:-:S04]  /*0230*/  IADD3 R2, P3, R3, UR6, RZ ;  /* 0x0000000603027c10 */ /* 0x000fc8000ff7e0ff */
[----:B------:R-:W-:Y:S02]  /*0240*/  LEA.HI.X.SX32 R3, R3, UR7, 0x1, P3 ;  /* 0x0000000703037c11 */ /* 0x000fe400098f0eff */
[----:B--2---:R-:W-:Y:S02]  /*0250*/  FSETP.GT.AND P1, PT, R10, -R13, PT ;  /* 0x8000000d0a00720b */ /* 0x004fe40003f24000 */
[----:B---3--:R-:W-:Y:S02]  /*0260*/  FSETP.GT.AND P0, PT, R11, -R0, PT ;  /* 0x800000000b00720b */ /* 0x008fe40003f04000 */
[----:B------:R-:W-:Y:S02]  /*0270*/  SEL R12, RZ, 0x1, !P1 ;  /* 0x00000001ff0c7807 */ /* 0x000fe40004800000 */
[----:B------:R-:W-:Y:S01]  /*0280*/  SEL R15, RZ, 0x100, !P0 ;  /* 0x00000100ff0f7807 */ /* 0x000fe20004000000 */
[----:B------:R-:W-:-:S04]  /*0290*/  FADD R10, R13, R10 ;  /* 0x0000000a0d0a7221 */ /* 0x000fc80000000000 */
[----:B------:R-:W-:Y:S02]  /*02a0*/  IMAD.IADD R15, R12, 0x1, R15 ;  /* 0x000000010c0f7824 */ /* 0x000fe400078e020f */
[----:B------:R-:W-:Y:S01]  /*02b0*/  FADD R11, R0, R11 ;  /* 0x0000000b000b7221 */ /* 0x000fe20000000000 */
[----:B------:R-:W-:Y:S02]  /*02c0*/  @!P1 FMUL R10, R10, 0.10000000149011611938 ;  /* 0x3dcccccd0a0a9820 */ /* 0x000fe40000400000 */
[----:B------:R1:W-:Y:S01]  /*02d0*/  @!P2 STG.E.U16 desc[UR4][R2.64], R15 ;  /* 0x0000000f0200a986 */ /* 0x0003e2000c101504 */
[----:B------:R-:W-:Y:S01]  /*02e0*/  @!P0 FMUL R11, R11, 0.10000000149011611938 ;  /* 0x3dcccccd0b0b8820 */ /* 0x000fe20000400000 */
[----:B------:R-:W-:Y:S06]  /*02f0*/  @P2 EXIT ;  /* 0x000000000000294d */ /* 0x000fec0003800000 */
[----:B------:R-:W-:Y:S01]  /*0300*/  STG.E.64 desc[UR4][R4.64], R10 ;  /* 0x0000000a04007986 */ /* 0x000fe2000c101b04 */
[----:B------:R-:W-:Y:S05]  /*0310*/  EXIT ;  /* 0x000000000000794d */ /* 0x000fea0003800000 */
.L_x_0:
[----:B------:R-:W-:-:S00]  /*0320*/  BRA `(.L_x_0) ;  /* 0xfffffffc00fc7947 */ /* 0x000fc0000383ffff */
[----:B------:R-:W-:-:S00]  /*0330*/  NOP ;  /* 0x0000000000007918 */ /* 0x000fc00000000000 */
        /* <DEDUP_REMOVED lines=12> */
.L_x_1:


//--------------------- .nv.constant0.triton_poi_fused_convolution_leaky_relu_1 --------------------------
	.section	.nv.constant0.triton_poi_fused_convolution_leaky_relu_1,"a",@progbits
	.sectionflags	@""
	.align	4
.nv.constant0.triton_poi_fused_convolution_leaky_relu_1:
	.zero		556
